//
// Generated by NVIDIA NVVM Compiler
//
// Compiler Build ID: CL-36424714
// Cuda compilation tools, release 13.0, V13.0.88
// Based on NVVM 20.0.0
//

.version 9.0
.target sm_100
.address_size 64

	// .globl	_Z12matMulKernelPiS_S_iii

.visible .entry _Z12matMulKernelPiS_S_iii(
	.param .u64 .ptr .align 1 _Z12matMulKernelPiS_S_iii_param_0,
	.param .u64 .ptr .align 1 _Z12matMulKernelPiS_S_iii_param_1,
	.param .u64 .ptr .align 1 _Z12matMulKernelPiS_S_iii_param_2,
	.param .u32 _Z12matMulKernelPiS_S_iii_param_3,
	.param .u32 _Z12matMulKernelPiS_S_iii_param_4,
	.param .u32 _Z12matMulKernelPiS_S_iii_param_5
)
{
	.reg .pred 	%p<13>;
	.reg .b32 	%r<96>;
	.reg .b64 	%rd<53>;

	ld.param.u64 	%rd7, [_Z12matMulKernelPiS_S_iii_param_0];
	ld.param.u64 	%rd8, [_Z12matMulKernelPiS_S_iii_param_1];
	ld.param.u64 	%rd9, [_Z12matMulKernelPiS_S_iii_param_2];
	ld.param.u32 	%r27, [_Z12matMulKernelPiS_S_iii_param_3];
	ld.param.u32 	%r25, [_Z12matMulKernelPiS_S_iii_param_4];
	ld.param.u32 	%r26, [_Z12matMulKernelPiS_S_iii_param_5];
	cvta.to.global.u64 	%rd1, %rd9;
	cvta.to.global.u64 	%rd2, %rd8;
	mov.u32 	%r28, %ctaid.y;
	mov.u32 	%r29, %ntid.y;
	mov.u32 	%r30, %tid.y;
	mad.lo.s32 	%r1, %r28, %r29, %r30;
	mov.u32 	%r31, %ctaid.x;
	mov.u32 	%r32, %ntid.x;
	mov.u32 	%r33, %tid.x;
	mad.lo.s32 	%r2, %r31, %r32, %r33;
	setp.ge.s32 	%p1, %r1, %r27;
	setp.ge.s32 	%p2, %r2, %r26;
	or.pred  	%p3, %p1, %p2;
	@%p3 bra 	$L__BB0_13;
	cvta.to.global.u64 	%rd10, %rd7;
	mad.lo.s32 	%r34, %r26, %r1, %r2;
	mul.wide.s32 	%rd11, %r34, 4;
	add.s64 	%rd3, %rd10, %rd11;
	mov.b32 	%r35, 0;
	st.global.u32 	[%rd3], %r35;
	setp.lt.s32 	%p4, %r25, 1;
	@%p4 bra 	$L__BB0_13;
	mul.lo.s32 	%r3, %r25, %r1;
	and.b32  	%r4, %r25, 7;
	setp.lt.u32 	%p5, %r25, 8;
	mov.b32 	%r90, 0;
	mov.u32 	%r93, %r90;
	@%p5 bra 	$L__BB0_5;
	and.b32  	%r93, %r25, 2147483640;
	neg.s32 	%r88, %r93;
	shl.b32 	%r7, %r26, 3;
	mul.wide.u32 	%rd12, %r3, 4;
	add.s64 	%rd13, %rd12, %rd2;
	add.s64 	%rd52, %rd13, 16;
	mov.b32 	%r90, 0;
	mul.wide.s32 	%rd16, %r26, 4;
	mov.u32 	%r87, %r2;
$L__BB0_4:
	.pragma "nounroll";
	ld.global.u32 	%r38, [%rd52+-16];
	mul.wide.s32 	%rd14, %r87, 4;
	add.s64 	%rd15, %rd1, %rd14;
	ld.global.u32 	%r39, [%rd15];
	mad.lo.s32 	%r40, %r39, %r38, %r90;
	st.global.u32 	[%rd3], %r40;
	ld.global.u32 	%r41, [%rd52+-12];
	add.s64 	%rd17, %rd15, %rd16;
	ld.global.u32 	%r42, [%rd17];
	mad.lo.s32 	%r43, %r42, %r41, %r40;
	st.global.u32 	[%rd3], %r43;
	ld.global.u32 	%r44, [%rd52+-8];
	add.s64 	%rd18, %rd17, %rd16;
	ld.global.u32 	%r45, [%rd18];
	mad.lo.s32 	%r46, %r45, %r44, %r43;
	st.global.u32 	[%rd3], %r46;
	ld.global.u32 	%r47, [%rd52+-4];
	add.s64 	%rd19, %rd18, %rd16;
	ld.global.u32 	%r48, [%rd19];
	mad.lo.s32 	%r49, %r48, %r47, %r46;
	st.global.u32 	[%rd3], %r49;
	ld.global.u32 	%r50, [%rd52];
	add.s64 	%rd20, %rd19, %rd16;
	ld.global.u32 	%r51, [%rd20];
	mad.lo.s32 	%r52, %r51, %r50, %r49;
	st.global.u32 	[%rd3], %r52;
	ld.global.u32 	%r53, [%rd52+4];
	add.s64 	%rd21, %rd20, %rd16;
	ld.global.u32 	%r54, [%rd21];
	mad.lo.s32 	%r55, %r54, %r53, %r52;
	st.global.u32 	[%rd3], %r55;
	ld.global.u32 	%r56, [%rd52+8];
	add.s64 	%rd22, %rd21, %rd16;
	ld.global.u32 	%r57, [%rd22];
	mad.lo.s32 	%r58, %r57, %r56, %r55;
	st.global.u32 	[%rd3], %r58;
	ld.global.u32 	%r59, [%rd52+12];
	add.s64 	%rd23, %rd22, %rd16;
	ld.global.u32 	%r60, [%rd23];
	mad.lo.s32 	%r90, %r60, %r59, %r58;
	st.global.u32 	[%rd3], %r90;
	add.s32 	%r88, %r88, 8;
	add.s32 	%r87, %r87, %r7;
	add.s64 	%rd52, %rd52, 32;
	setp.ne.s32 	%p6, %r88, 0;
	@%p6 bra 	$L__BB0_4;
$L__BB0_5:
	setp.eq.s32 	%p7, %r4, 0;
	@%p7 bra 	$L__BB0_13;
	and.b32  	%r16, %r25, 3;
	setp.lt.u32 	%p8, %r4, 4;
	@%p8 bra 	$L__BB0_8;
	add.s32 	%r61, %r93, %r3;
	mul.wide.u32 	%rd24, %r61, 4;
	add.s64 	%rd25, %rd2, %rd24;
	ld.global.u32 	%r62, [%rd25];
	mad.lo.s32 	%r63, %r93, %r26, %r2;
	mul.wide.s32 	%rd26, %r63, 4;
	add.s64 	%rd27, %rd1, %rd26;
	ld.global.u32 	%r64, [%rd27];
	mad.lo.s32 	%r65, %r64, %r62, %r90;
	st.global.u32 	[%rd3], %r65;
	cvt.u64.u32 	%rd28, %r3;
	cvt.u64.u32 	%rd29, %r93;
	add.s64 	%rd30, %rd29, %rd28;
	shl.b64 	%rd31, %rd30, 2;
	add.s64 	%rd32, %rd2, %rd31;
	ld.global.u32 	%r66, [%rd32+4];
	mul.wide.s32 	%rd33, %r26, 4;
	add.s64 	%rd34, %rd27, %rd33;
	ld.global.u32 	%r67, [%rd34];
	mad.lo.s32 	%r68, %r67, %r66, %r65;
	st.global.u32 	[%rd3], %r68;
	ld.global.u32 	%r69, [%rd32+8];
	add.s64 	%rd35, %rd34, %rd33;
	ld.global.u32 	%r70, [%rd35];
	mad.lo.s32 	%r71, %r70, %r69, %r68;
	st.global.u32 	[%rd3], %r71;
	ld.global.u32 	%r72, [%rd32+12];
	add.s64 	%rd36, %rd35, %rd33;
	ld.global.u32 	%r73, [%rd36];
	mad.lo.s32 	%r90, %r73, %r72, %r71;
	st.global.u32 	[%rd3], %r90;
	add.s32 	%r93, %r93, 4;
$L__BB0_8:
	setp.eq.s32 	%p9, %r16, 0;
	@%p9 bra 	$L__BB0_13;
	setp.eq.s32 	%p10, %r16, 1;
	@%p10 bra 	$L__BB0_11;
	add.s32 	%r74, %r93, %r3;
	mul.wide.u32 	%rd37, %r74, 4;
	add.s64 	%rd38, %rd2, %rd37;
	ld.global.u32 	%r75, [%rd38];
	mad.lo.s32 	%r76, %r93, %r26, %r2;
	mul.wide.s32 	%rd39, %r76, 4;
	add.s64 	%rd40, %rd1, %rd39;
	ld.global.u32 	%r77, [%rd40];
	mad.lo.s32 	%r78, %r77, %r75, %r90;
	st.global.u32 	[%rd3], %r78;
	cvt.u64.u32 	%rd41, %r3;
	cvt.u64.u32 	%rd42, %r93;
	add.s64 	%rd43, %rd42, %rd41;
	shl.b64 	%rd44, %rd43, 2;
	add.s64 	%rd45, %rd2, %rd44;
	ld.global.u32 	%r79, [%rd45+4];
	mul.wide.s32 	%rd46, %r26, 4;
	add.s64 	%rd47, %rd40, %rd46;
	ld.global.u32 	%r80, [%rd47];
	mad.lo.s32 	%r90, %r80, %r79, %r78;
	st.global.u32 	[%rd3], %r90;
	add.s32 	%r93, %r93, 2;
$L__BB0_11:
	and.b32  	%r81, %r25, 1;
	setp.eq.b32 	%p11, %r81, 1;
	not.pred 	%p12, %p11;
	@%p12 bra 	$L__BB0_13;
	add.s32 	%r82, %r93, %r3;
	mul.wide.u32 	%rd48, %r82, 4;
	add.s64 	%rd49, %rd2, %rd48;
	ld.global.u32 	%r83, [%rd49];
	mad.lo.s32 	%r84, %r93, %r26, %r2;
	mul.wide.s32 	%rd50, %r84, 4;
	add.s64 	%rd51, %rd1, %rd50;
	ld.global.u32 	%r85, [%rd51];
	mad.lo.s32 	%r86, %r85, %r83, %r90;
	st.global.u32 	[%rd3], %r86;
$L__BB0_13:
	ret;

}


// ===== COMPILED SASS (sm_100) =====

	.target	sm_100

	.elftype	@"ET_EXEC"


//--------------------- .note.nv.tkinfo           --------------------------
	.section	.note.nv.tkinfo,"",@"SHT_NOTE"
	.sectionflags	@"SHF_NOTE_NV_TKINFO"
	.tkinfo
        /*0018*/ 	.word	0x00000002
        /*0030*/ 	.string	""
        /*0030*/ 	.string	"ptxas"
        /*0030*/ 	.string	"Cuda compilation tools, release 13.0, V13.0.88"
        /*0030*/ 	.string	"Build cuda_13.0.r13.0/compiler.36424714_0"
        /*0030*/ 	.string	"-arch sm_100 -m 64 "



//--------------------- .note.nv.cuinfo           --------------------------
	.section	.note.nv.cuinfo,"",@"SHT_NOTE"
	.sectionflags	@"SHF_NOTE_NV_CUINFO"
        /*0018*/ 	.short	0x0002
        /*001a*/ 	.short	0x0064
        /*001c*/ 	.short	0x0082
	.zero		2


//--------------------- .nv.info                  --------------------------
	.section	.nv.info,"",@"SHT_CUDA_INFO"
	.align	4


	//----- nvinfo : EIATTR_REGCOUNT
	.align		4
        /*0000*/ 	.byte	0x04, 0x2f
        /*0002*/ 	.short	(.L_1 - .L_0)
	.align		4
.L_0:
        /*0004*/ 	.word	index@(_Z12matMulKernelPiS_S_iii)
        /*0008*/ 	.word	0x0000001c


	//----- nvinfo : EIATTR_FRAME_SIZE
	.align		4
.L_1:
        /*000c*/ 	.byte	0x04, 0x11
        /*000e*/ 	.short	(.L_3 - .L_2)
	.align		4
.L_2:
        /*0010*/ 	.word	index@(_Z12matMulKernelPiS_S_iii)
        /*0014*/ 	.word	0x00000000


	//----- nvinfo : EIATTR_MIN_STACK_SIZE
	.align		4
.L_3:
        /*0018*/ 	.byte	0x04, 0x12
        /*001a*/ 	.short	(.L_5 - .L_4)
	.align		4
.L_4:
        /*001c*/ 	.word	index@(_Z12matMulKernelPiS_S_iii)
        /*0020*/ 	.word	0x00000000
.L_5:


//--------------------- .nv.compat                --------------------------
	.section	.nv.compat,"",@"SHT_CUDA_COMPAT_INFO"
	.align	4
        /*0000*/ 	.byte	0x02, 0x09, 0x00, 0x00, 0x02, 0x02, 0x01, 0x00, 0x02, 0x05, 0x05, 0x00, 0x03, 0x07, 0x01, 0x01
        /*0010*/ 	.byte	0x02, 0x03, 0x00, 0x00, 0x02, 0x06, 0x01, 0x00, 0x04, 0x0b, 0x08, 0x00, 0x09, 0x00, 0x00, 0x00
        /*0020*/ 	.byte	0x00, 0x00, 0x00, 0x00


//--------------------- .nv.info._Z12matMulKernelPiS_S_iii --------------------------
	.section	.nv.info._Z12matMulKernelPiS_S_iii,"",@"SHT_CUDA_INFO"
	.sectionflags	@""
	.align	4


	//----- nvinfo : EIATTR_CUDA_API_VERSION
	.align		4
        /*0000*/ 	.byte	0x04, 0x37
        /*0002*/ 	.short	(.L_7 - .L_6)
.L_6:
        /*0004*/ 	.word	0x00000082


	//----- nvinfo : EIATTR_KPARAM_INFO
	.align		4
.L_7:
        /*0008*/ 	.byte	0x04, 0x17
        /*000a*/ 	.short	(.L_9 - .L_8)
.L_8:
        /*000c*/ 	.word	0x00000000
        /*0010*/ 	.short	0x0005
        /*0012*/ 	.short	0x0020
        /*0014*/ 	.byte	0x00, 0xf0, 0x11, 0x00


	//----- nvinfo : EIATTR_KPARAM_INFO
	.align		4
.L_9:
        /*0018*/ 	.byte	0x04, 0x17
        /*001a*/ 	.short	(.L_11 - .L_10)
.L_10:
        /*001c*/ 	.word	0x00000000
        /*0020*/ 	.short	0x0004
        /*0022*/ 	.short	0x001c
        /*0024*/ 	.byte	0x00, 0xf0, 0x11, 0x00


	//----- nvinfo : EIATTR_KPARAM_INFO
	.align		4
.L_11:
        /*0028*/ 	.byte	0x04, 0x17
        /*002a*/ 	.short	(.L_13 - .L_12)
.L_12:
        /*002c*/ 	.word	0x00000000
        /*0030*/ 	.short	0x0003
        /*0032*/ 	.short	0x0018
        /*0034*/ 	.byte	0x00, 0xf0, 0x11, 0x00


	//----- nvinfo : EIATTR_KPARAM_INFO
	.align		4
.L_13:
        /*0038*/ 	.byte	0x04, 0x17
        /*003a*/ 	.short	(.L_15 - .L_14)
.L_14:
        /*003c*/ 	.word	0x00000000
        /*0040*/ 	.short	0x0002
        /*0042*/ 	.short	0x0010
        /*0044*/ 	.byte	0x00, 0xf5, 0x21, 0x00


	//----- nvinfo : EIATTR_KPARAM_INFO
	.align		4
.L_15:
        /*0048*/ 	.byte	0x04, 0x17
        /*004a*/ 	.short	(.L_17 - .L_16)
.L_16:
        /*004c*/ 	.word	0x00000000
        /*0050*/ 	.short	0x0001
        /*0052*/ 	.short	0x0008
        /*0054*/ 	.byte	0x00, 0xf5, 0x21, 0x00


	//----- nvinfo : EIATTR_KPARAM_INFO
	.align		4
.L_17:
        /*0058*/ 	.byte	0x04, 0x17
        /*005a*/ 	.short	(.L_19 - .L_18)
.L_18:
        /*005c*/ 	.word	0x00000000
        /*0060*/ 	.short	0x0000
        /*0062*/ 	.short	0x0000
        /*0064*/ 	.byte	0x00, 0xf5, 0x21, 0x00


	//----- nvinfo : EIATTR_SPARSE_MMA_MASK
	.align		4
.L_19:
        /*0068*/ 	.byte	0x03, 0x50
        /*006a*/ 	.short	0x0000


	//----- nvinfo : EIATTR_MAXREG_COUNT
	.align		4
        /*006c*/ 	.byte	0x03, 0x1b
        /*006e*/ 	.short	0x00ff


	//----- nvinfo : EIATTR_MERCURY_ISA_VERSION
	.align		4
        /*0070*/ 	.byte	0x03, 0x5f
        /*0072*/ 	.short	0x0101


	//----- nvinfo : EIATTR_VRC_CTA_INIT_COUNT
	.align		4
        /*0074*/ 	.byte	0x02, 0x4a
	.zero		1
	.zero		1


	//----- nvinfo : EIATTR_EXIT_INSTR_OFFSETS
	.align		4
        /*0078*/ 	.byte	0x04, 0x1c
        /*007a*/ 	.short	(.L_21 - .L_20)


	//   ....[0]....
.L_20:
        /*007c*/ 	.word	0x000000d0


	//   ....[1]....
        /*0080*/ 	.word	0x00000150


	//   ....[2]....
        /*0084*/ 	.word	0x00000540


	//   ....[3]....
        /*0088*/ 	.word	0x00000780


	//   ....[4]....
        /*008c*/ 	.word	0x00000920


	//   ....[5]....
        /*0090*/ 	.word	0x000009d0


	//----- nvinfo : EIATTR_CBANK_PARAM_SIZE
	.align		4
.L_21:
        /*0094*/ 	.byte	0x03, 0x19
        /*0096*/ 	.short	0x0024


	//----- nvinfo : EIATTR_PARAM_CBANK
	.align		4
        /*0098*/ 	.byte	0x04, 0x0a
        /*009a*/ 	.short	(.L_23 - .L_22)
	.align		4
.L_22:
        /*009c*/ 	.word	index@(.nv.constant0._Z12matMulKernelPiS_S_iii)
        /*00a0*/ 	.short	0x0380
        /*00a2*/ 	.short	0x0024


	//----- nvinfo : EIATTR_SW_WAR
	.align		4
.L_23:
        /*00a4*/ 	.byte	0x04, 0x36
        /*00a6*/ 	.short	(.L_25 - .L_24)
.L_24:
        /*00a8*/ 	.word	0x00000008
.L_25:


//--------------------- .nv.callgraph             --------------------------
	.section	.nv.callgraph,"",@"SHT_CUDA_CALLGRAPH"
	.align	4
	.sectionentsize	8
	.align		4
        /*0000*/ 	.word	0x00000000
	.align		4
        /*0004*/ 	.word	0xffffffff
	.align		4
        /*0008*/ 	.word	0x00000000
	.align		4
        /*000c*/ 	.word	0xfffffffe
	.align		4
        /*0010*/ 	.word	0x00000000
	.align		4
        /*0014*/ 	.word	0xfffffffd
	.align		4
        /*0018*/ 	.word	0x00000000
	.align		4
        /*001c*/ 	.word	0xfffffffc


//--------------------- .text._Z12matMulKernelPiS_S_iii --------------------------
	.section	.text._Z12matMulKernelPiS_S_iii,"ax",@progbits
	.align	128
        .global         _Z12matMulKernelPiS_S_iii
        .type           _Z12matMulKernelPiS_S_iii,@function
        .size           _Z12matMulKernelPiS_S_iii,(.L_x_5 - _Z12matMulKernelPiS_S_iii)
        .other          _Z12matMulKernelPiS_S_iii,@"STO_CUDA_ENTRY STV_DEFAULT"
_Z12matMulKernelPiS_S_iii:
.text._Z12matMulKernelPiS_S_iii:
[----:B------:R-:W-:Y:S01]  /*0000*/  LDC R1, c[0x0][0x37c] ;  /* 0x0000df00ff017b82 */ /* 0x000fe20000000800 */
[----:B------:R-:W0:Y:S07]  /*0010*/  S2R R4, SR_TID.X ;  /* 0x0000000000047919 */ /* 0x000e2e0000002100 */
[----:B------:R-:W1:Y:S01]  /*0020*/  LDC R5, c[0x0][0x364] ;  /* 0x0000d900ff057b82 */ /* 0x000e620000000800 */
[----:B------:R-:W2:Y:S01]  /*0030*/  LDCU UR6, c[0x0][0x398] ;  /* 0x00007300ff0677ac */ /* 0x000ea20008000800 */
[----:B------:R-:W1:Y:S06]  /*0040*/  S2R R2, SR_TID.Y ;  /* 0x0000000000027919 */ /* 0x000e6c0000002200 */
[----:B------:R-:W0:Y:S08]  /*0050*/  S2UR UR5, SR_CTAID.X ;  /* 0x00000000000579c3 */ /* 0x000e300000002500 */
[----:B------:R-:W0:Y:S08]  /*0060*/  LDC R7, c[0x0][0x360] ;  /* 0x0000d800ff077b82 */ /* 0x000e300000000800 */
[----:B------:R-:W1:Y:S08]  /*0070*/  S2UR UR4, SR_CTAID.Y ;  /* 0x00000000000479c3 */ /* 0x000e700000002600 */
[----:B------:R-:W3:Y:S01]  /*0080*/  LDC R0, c[0x0][0x3a0] ;  /* 0x0000e800ff007b82 */ /* 0x000ee20000000800 */
[----:B0-----:R-:W-:-:S02]  /*0090*/  IMAD R7, R7, UR5, R4 ;  /* 0x0000000507077c24 */ /* 0x001fc4000f8e0204 */
[----:B-1----:R-:W-:-:S03]  /*00a0*/  IMAD R5, R5, UR4, R2 ;  /* 0x0000000405057c24 */ /* 0x002fc6000f8e0202 */
[----:B---3--:R-:W-:-:S04]  /*00b0*/  ISETP.GE.AND P0, PT, R7, R0, PT ;  /* 0x000000000700720c */ /* 0x008fc80003f06270 */
[----:B--2---:R-:W-:-:S13]  /*00c0*/  ISETP.GE.OR P0, PT, R5, UR6, P0 ;  /* 0x0000000605007c0c */ /* 0x004fda0008706670 */
[----:B------:R-:W-:Y:S05]  /*00d0*/  @P0 EXIT ;  /* 0x000000000000094d */ /* 0x000fea0003800000 */
[----:B------:R-:W0:Y:S01]  /*00e0*/  LDC R6, c[0x0][0x39c] ;  /* 0x0000e700ff067b82 */ /* 0x000e220000000800 */
[----:B------:R-:W1:Y:S01]  /*00f0*/  LDCU.64 UR4, c[0x0][0x358] ;  /* 0x00006b00ff0477ac */ /* 0x000e620008000a00 */
[----:B------:R-:W-:-:S06]  /*0100*/  IMAD R9, R5, R0, R7 ;  /* 0x0000000005097224 */ /* 0x000fcc00078e0207 */
[----:B------:R-:W2:Y:S01]  /*0110*/  LDC.64 R2, c[0x0][0x380] ;  /* 0x0000e000ff027b82 */ /* 0x000ea20000000a00 */
[----:B0-----:R-:W-:Y:S01]  /*0120*/  ISETP.GE.AND P0, PT, R6, 0x1, PT ;  /* 0x000000010600780c */ /* 0x001fe20003f06270 */
[----:B--2---:R-:W-:-:S05]  /*0130*/  IMAD.WIDE R2, R9, 0x4, R2 ;  /* 0x0000000409027825 */ /* 0x004fca00078e0202 */
[----:B-1----:R0:W-:Y:S07]  /*0140*/  STG.E desc[UR4][R2.64], RZ ;  /* 0x000000ff02007986 */ /* 0x0021ee000c101904 */
[----:B------:R-:W-:Y:S05]  /*0150*/  @!P0 EXIT ;  /* 0x000000000000894d */ /* 0x000fea0003800000 */
[C---:B------:R-:W-:Y:S01]  /*0160*/  ISETP.GE.U32.AND P1, PT, R6.reuse, 0x8, PT ;  /* 0x000000080600780c */ /* 0x040fe20003f26070 */
[----:B------:R-:W-:Y:S01]  /*0170*/  HFMA2 R11, -RZ, RZ, 0, 0 ;  /* 0x00000000ff0b7431 */ /* 0x000fe200000001ff */
[----:B------:R-:W-:Y:S01]  /*0180*/  LOP3.LUT R12, R6, 0x7, RZ, 0xc0, !PT ;  /* 0x00000007060c7812 */ /* 0x000fe200078ec0ff */
[----:B------:R-:W-:Y:S01]  /*0190*/  IMAD R8, R5, R6, RZ ;  /* 0x0000000605087224 */ /* 0x000fe200078e02ff */
[----:B------:R-:W-:Y:S02]  /*01a0*/  MOV R9, RZ ;  /* 0x000000ff00097202 */ /* 0x000fe40000000f00 */
[----:B------:R-:W-:-:S07]  /*01b0*/  ISETP.NE.AND P0, PT, R12, RZ, PT ;  /* 0x000000ff0c00720c */ /* 0x000fce0003f05270 */
[----:B------:R-:W-:Y:S06]  /*01c0*/  @!P1 BRA `(.L_x_0) ;  /* 0x0000000000dc9947 */ /* 0x000fec0003800000 */
[----:B------:R-:W1:Y:S01]  /*01d0*/  LDC.64 R4, c[0x0][0x388] ;  /* 0x0000e200ff047b82 */ /* 0x000e620000000a00 */
[----:B------:R-:W-:Y:S02]  /*01e0*/  LOP3.LUT R9, R6, 0x7ffffff8, RZ, 0xc0, !PT ;  /* 0x7ffffff806097812 */ /* 0x000fe400078ec0ff */
[----:B------:R-:W-:Y:S02]  /*01f0*/  MOV R11, RZ ;  /* 0x000000ff000b7202 */ /* 0x000fe40000000f00 */
[----:B------:R-:W-:Y:S02]  /*0200*/  MOV R13, R7 ;  /* 0x00000007000d7202 */ /* 0x000fe40000000f00 */
[----:B------:R-:W-:Y:S01]  /*0210*/  IADD3 R10, PT, PT, -R9, RZ, RZ ;  /* 0x000000ff090a7210 */ /* 0x000fe20007ffe1ff */
[----:B-1----:R-:W-:-:S03]  /*0220*/  IMAD.WIDE.U32 R4, R8, 0x4, R4 ;  /* 0x0000000408047825 */ /* 0x002fc600078e0004 */
[----:B------:R-:W-:-:S04]  /*0230*/  IADD3 R4, P1, PT, R4, 0x10, RZ ;  /* 0x0000001004047810 */ /* 0x000fc80007f3e0ff */
[----:B------:R-:W-:-:S09]  /*0240*/  IADD3.X R5, PT, PT, RZ, R5, RZ, P1, !PT ;  /* 0x00000005ff057210 */ /* 0x000fd20000ffe4ff */
.L_x_1:
[----:B------:R-:W1:Y:S01]  /*0250*/  LDC.64 R14, c[0x0][0x390] ;  /* 0x0000e400ff0e7b82 */ /* 0x000e620000000a00 */
[----:B--2---:R-:W2:Y:S01]  /*0260*/  LDG.E R16, desc[UR4][R4.64+-0x10] ;  /* 0xfffff00404107981 */ /* 0x004ea2000c1e1900 */
[----:B-1----:R-:W-:-:S05]  /*0270*/  IMAD.WIDE R14, R13, 0x4, R14 ;  /* 0x000000040d0e7825 */ /* 0x002fca00078e020e */
[----:B------:R-:W2:Y:S02]  /*0280*/  LDG.E R17, desc[UR4][R14.64] ;  /* 0x000000040e117981 */ /* 0x000ea4000c1e1900 */
[----:B--2---:R-:W-:Y:S02]  /*0290*/  IMAD R11, R16, R17, R11 ;  /* 0x00000011100b7224 */ /* 0x004fe400078e020b */
[----:B------:R-:W-:-:S03]  /*02a0*/  IMAD.WIDE R16, R0, 0x4, R14 ;  /* 0x0000000400107825 */ /* 0x000fc600078e020e */
[----:B------:R1:W-:Y:S04]  /*02b0*/  STG.E desc[UR4][R2.64], R11 ;  /* 0x0000000b02007986 */ /* 0x0003e8000c101904 */
[----:B------:R-:W2:Y:S04]  /*02c0*/  LDG.E R18, desc[UR4][R4.64+-0xc] ;  /* 0xfffff40404127981 */ /* 0x000ea8000c1e1900 */
[----:B------:R-:W2:Y:S02]  /*02d0*/  LDG.E R19, desc[UR4][R16.64] ;  /* 0x0000000410137981 */ /* 0x000ea4000c1e1900 */
[----:B--2---:R-:W-:-:S02]  /*02e0*/  IMAD R21, R18, R19, R11 ;  /* 0x0000001312157224 */ /* 0x004fc400078e020b */
[----:B------:R-:W-:-:S03]  /*02f0*/  IMAD.WIDE R18, R0, 0x4, R16 ;  /* 0x0000000400127825 */ /* 0x000fc600078e0210 */
[----:B------:R2:W-:Y:S04]  /*0300*/  STG.E desc[UR4][R2.64], R21 ;  /* 0x0000001502007986 */ /* 0x0005e8000c101904 */
[----:B------:R-:W3:Y:S04]  /*0310*/  LDG.E R20, desc[UR4][R4.64+-0x8] ;  /* 0xfffff80404147981 */ /* 0x000ee8000c1e1900 */
[----:B------:R-:W3:Y:S01]  /*0320*/  LDG.E R22, desc[UR4][R18.64] ;  /* 0x0000000412167981 */ /* 0x000ee2000c1e1900 */
[----:B------:R-:W-:-:S04]  /*0330*/  IMAD.WIDE R14, R0, 0x4, R18 ;  /* 0x00000004000e7825 */ /* 0x000fc800078e0212 */
[----:B---3--:R-:W-:-:S05]  /*0340*/  IMAD R23, R20, R22, R21 ;  /* 0x0000001614177224 */ /* 0x008fca00078e0215 */
[----:B------:R3:W-:Y:S04]  /*0350*/  STG.E desc[UR4][R2.64], R23 ;  /* 0x0000001702007986 */ /* 0x0007e8000c101904 */
[----:B------:R-:W4:Y:S04]  /*0360*/  LDG.E R20, desc[UR4][R4.64+-0x4] ;  /* 0xfffffc0404147981 */ /* 0x000f28000c1e1900 */
[----:B-1----:R-:W4:Y:S01]  /*0370*/  LDG.E R11, desc[UR4][R14.64] ;  /* 0x000000040e0b7981 */ /* 0x002f22000c1e1900 */
[----:B------:R-:W-:-:S04]  /*0380*/  IMAD.WIDE R16, R0, 0x4, R14 ;  /* 0x0000000400107825 */ /* 0x000fc800078e020e */
[----:B----4-:R-:W-:-:S05]  /*0390*/  IMAD R11, R20, R11, R23 ;  /* 0x0000000b140b7224 */ /* 0x010fca00078e0217 */
[----:B------:R1:W-:Y:S04]  /*03a0*/  STG.E desc[UR4][R2.64], R11 ;  /* 0x0000000b02007986 */ /* 0x0003e8000c101904 */
[----:B------:R-:W4:Y:S04]  /*03b0*/  LDG.E R20, desc[UR4][R4.64] ;  /* 0x0000000404147981 */ /* 0x000f28000c1e1900 */
[----:B--2---:R-:W4:Y:S01]  /*03c0*/  LDG.E R21, desc[UR4][R16.64] ;  /* 0x0000000410157981 */ /* 0x004f22000c1e1900 */
[----:B------:R-:W-:-:S04]  /*03d0*/  IMAD.WIDE R18, R0, 0x4, R16 ;  /* 0x0000000400127825 */ /* 0x000fc800078e0210 */
[----:B----4-:R-:W-:-:S05]  /*03e0*/  IMAD R21, R20, R21, R11 ;  /* 0x0000001514157224 */ /* 0x010fca00078e020b */
[----:B------:R2:W-:Y:S04]  /*03f0*/  STG.E desc[UR4][R2.64], R21 ;  /* 0x0000001502007986 */ /* 0x0005e8000c101904 */
[----:B------:R-:W3:Y:S04]  /*0400*/  LDG.E R20, desc[UR4][R4.64+0x4] ;  /* 0x0000040404147981 */ /* 0x000ee8000c1e1900 */
[----:B------:R-:W3:Y:S01]  /*0410*/  LDG.E R22, desc[UR4][R18.64] ;  /* 0x0000000412167981 */ /* 0x000ee2000c1e1900 */
[----:B------:R-:W-:-:S04]  /*0420*/  IMAD.WIDE R14, R0, 0x4, R18 ;  /* 0x00000004000e7825 */ /* 0x000fc800078e0212 */
[----:B---3--:R-:W-:-:S05]  /*0430*/  IMAD R23, R20, R22, R21 ;  /* 0x0000001614177224 */ /* 0x008fca00078e0215 */
[----:B------:R2:W-:Y:S04]  /*0440*/  STG.E desc[UR4][R2.64], R23 ;  /* 0x0000001702007986 */ /* 0x0005e8000c101904 */
[----:B------:R-:W3:Y:S04]  /*0450*/  LDG.E R20, desc[UR4][R4.64+0x8] ;  /* 0x0000080404147981 */ /* 0x000ee8000c1e1900 */
[----:B-1----:R-:W3:Y:S01]  /*0460*/  LDG.E R11, desc[UR4][R14.64] ;  /* 0x000000040e0b7981 */ /* 0x002ee2000c1e1900 */
[----:B------:R-:W-:Y:S01]  /*0470*/  IMAD.WIDE R16, R0, 0x4, R14 ;  /* 0x0000000400107825 */ /* 0x000fe200078e020e */
[----:B------:R-:W-:-:S03]  /*0480*/  IADD3 R10, PT, PT, R10, 0x8, RZ ;  /* 0x000000080a0a7810 */ /* 0x000fc60007ffe0ff */
[----:B---3--:R-:W-:-:S05]  /*0490*/  IMAD R25, R20, R11, R23 ;  /* 0x0000000b14197224 */ /* 0x008fca00078e0217 */
[----:B------:R2:W-:Y:S04]  /*04a0*/  STG.E desc[UR4][R2.64], R25 ;  /* 0x0000001902007986 */ /* 0x0005e8000c101904 */
[----:B------:R-:W3:Y:S04]  /*04b0*/  LDG.E R16, desc[UR4][R16.64] ;  /* 0x0000000410107981 */ /* 0x000ee8000c1e1900 */
[----:B------:R1:W3:Y:S01]  /*04c0*/  LDG.E R20, desc[UR4][R4.64+0xc] ;  /* 0x00000c0404147981 */ /* 0x0002e2000c1e1900 */
[----:B------:R-:W-:Y:S02]  /*04d0*/  ISETP.NE.AND P1, PT, R10, RZ, PT ;  /* 0x000000ff0a00720c */ /* 0x000fe40003f25270 */
[----:B------:R-:W-:-:S02]  /*04e0*/  LEA R13, R0, R13, 0x3 ;  /* 0x0000000d000d7211 */ /* 0x000fc400078e18ff */
[----:B-1----:R-:W-:-:S04]  /*04f0*/  IADD3 R4, P2, PT, R4, 0x20, RZ ;  /* 0x0000002004047810 */ /* 0x002fc80007f5e0ff */
[----:B------:R-:W-:Y:S01]  /*0500*/  IADD3.X R5, PT, PT, RZ, R5, RZ, P2, !PT ;  /* 0x00000005ff057210 */ /* 0x000fe200017fe4ff */
[----:B---3--:R-:W-:-:S05]  /*0510*/  IMAD R11, R20, R16, R25 ;  /* 0x00000010140b7224 */ /* 0x008fca00078e0219 */
[----:B------:R2:W-:Y:S01]  /*0520*/  STG.E desc[UR4][R2.64], R11 ;  /* 0x0000000b02007986 */ /* 0x0005e2000c101904 */
[----:B------:R-:W-:Y:S05]  /*0530*/  @P1 BRA `(.L_x_1) ;  /* 0xfffffffc00441947 */ /* 0x000fea000383ffff */
.L_x_0:
[----:B------:R-:W-:Y:S05]  /*0540*/  @!P0 EXIT ;  /* 0x000000000000894d */ /* 0x000fea0003800000 */
[----:B------:R-:W-:Y:S02]  /*0550*/  ISETP.GE.U32.AND P1, PT, R12, 0x4, PT ;  /* 0x000000040c00780c */ /* 0x000fe40003f26070 */
[----:B------:R-:W-:-:S04]  /*0560*/  LOP3.LUT R16, R6, 0x3, RZ, 0xc0, !PT ;  /* 0x0000000306107812 */ /* 0x000fc800078ec0ff */
[----:B------:R-:W-:-:S07]  /*0570*/  ISETP.NE.AND P0, PT, R16, RZ, PT ;  /* 0x000000ff1000720c */ /* 0x000fce0003f05270 */
[----:B------:R-:W-:Y:S06]  /*0580*/  @!P1 BRA `(.L_x_2) ;  /* 0x00000000007c9947 */ /* 0x000fec0003800000 */
[----:B------:R-:W1:Y:S01]  /*0590*/  LDC.64 R14, c[0x0][0x388] ;  /* 0x0000e200ff0e7b82 */ /* 0x000e620000000a00 */
[----:B------:R-:W-:Y:S01]  /*05a0*/  IADD3 R5, PT, PT, R8, R9, RZ ;  /* 0x0000000908057210 */ /* 0x000fe20007ffe0ff */
[----:B------:R-:W-:Y:S01]  /*05b0*/  IMAD R17, R9, R0, R7 ;  /* 0x0000000009117224 */ /* 0x000fe200078e0207 */
[----:B------:R-:W3:Y:S05]  /*05c0*/  LDCU.64 UR6, c[0x0][0x388] ;  /* 0x00007100ff0677ac */ /* 0x000eea0008000a00 */
[----:B------:R-:W4:Y:S01]  /*05d0*/  LDC.64 R12, c[0x0][0x390] ;  /* 0x0000e400ff0c7b82 */ /* 0x000f220000000a00 */
[----:B-1----:R-:W-:-:S06]  /*05e0*/  IMAD.WIDE.U32 R14, R5, 0x4, R14 ;  /* 0x00000004050e7825 */ /* 0x002fcc00078e000e */
[----:B------:R-:W5:Y:S01]  /*05f0*/  LDG.E R14, desc[UR4][R14.64] ;  /* 0x000000040e0e7981 */ /* 0x000f62000c1e1900 */
[----:B----4-:R-:W-:-:S05]  /*0600*/  IMAD.WIDE R12, R17, 0x4, R12 ;  /* 0x00000004110c7825 */ /* 0x010fca00078e020c */
[----:B------:R-:W5:Y:S01]  /*0610*/  LDG.E R10, desc[UR4][R12.64] ;  /* 0x000000040c0a7981 */ /* 0x000f62000c1e1900 */
[----:B------:R-:W-:-:S04]  /*0620*/  IADD3 R5, P1, PT, R8, R9, RZ ;  /* 0x0000000908057210 */ /* 0x000fc80007f3e0ff */
[----:B------:R-:W-:Y:S02]  /*0630*/  IADD3.X R18, PT, PT, RZ, RZ, RZ, P1, !PT ;  /* 0x000000ffff127210 */ /* 0x000fe40000ffe4ff */
[----:B---3--:R-:W-:-:S04]  /*0640*/  LEA R4, P1, R5, UR6, 0x2 ;  /* 0x0000000605047c11 */ /* 0x008fc8000f8210ff */
[----:B------:R-:W-:Y:S01]  /*0650*/  LEA.HI.X R5, R5, UR7, R18, 0x2, P1 ;  /* 0x0000000705057c11 */ /* 0x000fe200088f1412 */
[----:B-----5:R-:W-:Y:S02]  /*0660*/  IMAD R17, R14, R10, R11 ;  /* 0x0000000a0e117224 */ /* 0x020fe400078e020b */
[----:B--2---:R-:W-:-:S03]  /*0670*/  IMAD.WIDE R10, R0, 0x4, R12 ;  /* 0x00000004000a7825 */ /* 0x004fc600078e020c */
[----:B------:R1:W-:Y:S04]  /*0680*/  STG.E desc[UR4][R2.64], R17 ;  /* 0x0000001102007986 */ /* 0x0003e8000c101904 */
[----:B------:R-:W2:Y:S04]  /*0690*/  LDG.E R18, desc[UR4][R10.64] ;  /* 0x000000040a127981 */ /* 0x000ea8000c1e1900 */
[----:B------:R-:W2:Y:S01]  /*06a0*/  LDG.E R14, desc[UR4][R4.64+0x4] ;  /* 0x00000404040e7981 */ /* 0x000ea2000c1e1900 */
[----:B------:R-:W-:-:S04]  /*06b0*/  IMAD.WIDE R12, R0, 0x4, R10 ;  /* 0x00000004000c7825 */ /* 0x000fc800078e020a */
[----:B--2---:R-:W-:-:S05]  /*06c0*/  IMAD R19, R14, R18, R17 ;  /* 0x000000120e137224 */ /* 0x004fca00078e0211 */
[----:B------:R1:W-:Y:S04]  /*06d0*/  STG.E desc[UR4][R2.64], R19 ;  /* 0x0000001302007986 */ /* 0x0003e8000c101904 */
[----:B------:R-:W2:Y:S04]  /*06e0*/  LDG.E R14, desc[UR4][R4.64+0x8] ;  /* 0x00000804040e7981 */ /* 0x000ea8000c1e1900 */
[----:B------:R-:W2:Y:S02]  /*06f0*/  LDG.E R15, desc[UR4][R12.64] ;  /* 0x000000040c0f7981 */ /* 0x000ea4000c1e1900 */
[----:B--2---:R-:W-:-:S02]  /*0700*/  IMAD R21, R14, R15, R19 ;  /* 0x0000000f0e157224 */ /* 0x004fc400078e0213 */
[----:B------:R-:W-:-:S03]  /*0710*/  IMAD.WIDE R14, R0, 0x4, R12 ;  /* 0x00000004000e7825 */ /* 0x000fc600078e020c */
[----:B------:R1:W-:Y:S04]  /*0720*/  STG.E desc[UR4][R2.64], R21 ;  /* 0x0000001502007986 */ /* 0x0003e8000c101904 */
[----:B------:R-:W2:Y:S04]  /*0730*/  LDG.E R18, desc[UR4][R4.64+0xc] ;  /* 0x00000c0404127981 */ /* 0x000ea8000c1e1900 */
[----:B------:R-:W2:Y:S01]  /*0740*/  LDG.E R14, desc[UR4][R14.64] ;  /* 0x000000040e0e7981 */ /* 0x000ea2000c1e1900 */
[----:B------:R-:W-:Y:S01]  /*0750*/  IADD3 R9, PT, PT, R9, 0x4, RZ ;  /* 0x0000000409097810 */ /* 0x000fe20007ffe0ff */
[----:B--2---:R-:W-:-:S05]  /*0760*/  IMAD R11, R18, R14, R21 ;  /* 0x0000000e120b7224 */ /* 0x004fca00078e0215 */
[----:B------:R1:W-:Y:S02]  /*0770*/  STG.E desc[UR4][R2.64], R11 ;  /* 0x0000000b02007986 */ /* 0x0003e4000c101904 */
.L_x_2:
[----:B------:R-:W-:Y:S05]  /*0780*/  @!P0 EXIT ;  /* 0x000000000000894d */ /* 0x000fea0003800000 */
[----:B------:R-:W-:Y:S02]  /*0790*/  ISETP.NE.AND P1, PT, R16, 0x1, PT ;  /* 0x000000011000780c */ /* 0x000fe40003f25270 */
[----:B------:R-:W-:-:S04]  /*07a0*/  LOP3.LUT R6, R6, 0x1, RZ, 0xc0, !PT ;  /* 0x0000000106067812 */ /* 0x000fc800078ec0ff */
[----:B------:R-:W-:-:S07]  /*07b0*/  ISETP.NE.U32.AND P0, PT, R6, 0x1, PT ;  /* 0x000000010600780c */ /* 0x000fce0003f05070 */
[----:B------:R-:W-:Y:S06]  /*07c0*/  @!P1 BRA `(.L_x_3) ;  /* 0x0000000000549947 */ /* 0x000fec0003800000 */
[----:B------:R-:W3:Y:S01]  /*07d0*/  LDC.64 R4, c[0x0][0x388] ;  /* 0x0000e200ff047b82 */ /* 0x000ee20000000a00 */
[----:B------:R-:W-:Y:S01]  /*07e0*/  IADD3 R13, PT, PT, R8, R9, RZ ;  /* 0x00000009080d7210 */ /* 0x000fe20007ffe0ff */
[----:B-1----:R-:W-:Y:S01]  /*07f0*/  IMAD R17, R9, R0, R7 ;  /* 0x0000000009117224 */ /* 0x002fe200078e0207 */
[----:B------:R-:W1:Y:S05]  /*0800*/  LDCU.64 UR6, c[0x0][0x388] ;  /* 0x00007100ff0677ac */ /* 0x000e6a0008000a00 */
[----:B------:R-:W4:Y:S01]  /*0810*/  LDC.64 R14, c[0x0][0x390] ;  /* 0x0000e400ff0e7b82 */ /* 0x000f220000000a00 */
[----:B---3--:R-:W-:-:S06]  /*0820*/  IMAD.WIDE.U32 R12, R13, 0x4, R4 ;  /* 0x000000040d0c7825 */ /* 0x008fcc00078e0004 */
[----:B------:R-:W3:Y:S01]  /*0830*/  LDG.E R12, desc[UR4][R12.64] ;  /* 0x000000040c0c7981 */ /* 0x000ee2000c1e1900 */
[----:B----4-:R-:W-:-:S05]  /*0840*/  IMAD.WIDE R14, R17, 0x4, R14 ;  /* 0x00000004110e7825 */ /* 0x010fca00078e020e */
[----:B------:R-:W3:Y:S01]  /*0850*/  LDG.E R6, desc[UR4][R14.64] ;  /* 0x000000040e067981 */ /* 0x000ee2000c1e1900 */
[----:B------:R-:W-:-:S04]  /*0860*/  IADD3 R5, P1, PT, R8, R9, RZ ;  /* 0x0000000908057210 */ /* 0x000fc80007f3e0ff */
[----:B------:R-:W-:Y:S02]  /*0870*/  IADD3.X R10, PT, PT, RZ, RZ, RZ, P1, !PT ;  /* 0x000000ffff0a7210 */ /* 0x000fe40000ffe4ff */
[----:B-1----:R-:W-:Y:S01]  /*0880*/  LEA R4, P1, R5, UR6, 0x2 ;  /* 0x0000000605047c11 */ /* 0x002fe2000f8210ff */
[----:B------:R-:W-:-:S03]  /*0890*/  IMAD.WIDE R16, R0, 0x4, R14 ;  /* 0x0000000400107825 */ /* 0x000fc600078e020e */
[----:B------:R-:W-:Y:S01]  /*08a0*/  LEA.HI.X R5, R5, UR7, R10, 0x2, P1 ;  /* 0x0000000705057c11 */ /* 0x000fe200088f140a */
[----:B---3--:R-:W-:-:S05]  /*08b0*/  IMAD R19, R12, R6, R11 ;  /* 0x000000060c137224 */ /* 0x008fca00078e020b */
[----:B------:R3:W-:Y:S04]  /*08c0*/  STG.E desc[UR4][R2.64], R19 ;  /* 0x0000001302007986 */ /* 0x0007e8000c101904 */
[----:B------:R-:W2:Y:S04]  /*08d0*/  LDG.E R16, desc[UR4][R16.64] ;  /* 0x0000000410107981 */ /* 0x000ea8000c1e1900 */
[----:B------:R-:W2:Y:S01]  /*08e0*/  LDG.E R4, desc[UR4][R4.64+0x4] ;  /* 0x0000040404047981 */ /* 0x000ea2000c1e1900 */
[----:B------:R-:W-:Y:S01]  /*08f0*/  IADD3 R9, PT, PT, R9, 0x2, RZ ;  /* 0x0000000209097810 */ /* 0x000fe20007ffe0ff */
[----:B--2---:R-:W-:-:S05]  /*0900*/  IMAD R11, R4, R16, R19 ;  /* 0x00000010040b7224 */ /* 0x004fca00078e0213 */
[----:B------:R3:W-:Y:S02]  /*0910*/  STG.E desc[UR4][R2.64], R11 ;  /* 0x0000000b02007986 */ /* 0x0007e4000c101904 */
.L_x_3:
[----:B------:R-:W-:Y:S05]  /*0920*/  @P0 EXIT ;  /* 0x000000000000094d */ /* 0x000fea0003800000 */
[----:B------:R-:W4:Y:S01]  /*0930*/  LDC.64 R4, c[0x0][0x388] ;  /* 0x0000e200ff047b82 */ /* 0x000f220000000a00 */
[----:B------:R-:W-:Y:S01]  /*0940*/  IADD3 R15, PT, PT, R8, R9, RZ ;  /* 0x00000009080f7210 */ /* 0x000fe20007ffe0ff */
[----:B------:R-:W-:-:S06]  /*0950*/  IMAD R7, R9, R0, R7 ;  /* 0x0000000009077224 */ /* 0x000fcc00078e0207 */
[----:B------:R-:W5:Y:S01]  /*0960*/  LDC.64 R12, c[0x0][0x390] ;  /* 0x0000e400ff0c7b82 */ /* 0x000f620000000a00 */
[----:B----4-:R-:W-:-:S06]  /*0970*/  IMAD.WIDE.U32 R4, R15, 0x4, R4 ;  /* 0x000000040f047825 */ /* 0x010fcc00078e0004 */
[----:B------:R-:W1:Y:S01]  /*0980*/  LDG.E R4, desc[UR4][R4.64] ;  /* 0x0000000404047981 */ /* 0x000e62000c1e1900 */
[----:B-----5:R-:W-:-:S06]  /*0990*/  IMAD.WIDE R6, R7, 0x4, R12 ;  /* 0x0000000407067825 */ /* 0x020fcc00078e020c */
[----:B------:R-:W1:Y:S02]  /*09a0*/  LDG.E R6, desc[UR4][R6.64] ;  /* 0x0000000406067981 */ /* 0x000e64000c1e1900 */
[----:B-123--:R-:W-:-:S05]  /*09b0*/  IMAD R11, R4, R6, R11 ;  /* 0x00000006040b7224 */ /* 0x00efca00078e020b */
[----:B------:R-:W-:Y:S01]  /*09c0*/  STG.E desc[UR4][R2.64], R11 ;  /* 0x0000000b02007986 */ /* 0x000fe2000c101904 */
[----:B------:R-:W-:Y:S05]  /*09d0*/  EXIT ;  /* 0x000000000000794d */ /* 0x000fea0003800000 */
.L_x_4:
[----:B------:R-:W-:-:S00]  /*09e0*/  BRA `(.L_x_4) ;  /* 0xfffffffc00fc7947 */ /* 0x000fc0000383ffff */
[----:B------:R-:W-:-:S00]  /*09f0*/  NOP ;  /* 0x0000000000007918 */ /* 0x000fc00000000000 */
        /* <DEDUP_REMOVED lines=8> */
.L_x_5:


//--------------------- .nv.shared.reserved.0     --------------------------
	.section	.nv.shared.reserved.0,"aw",@nobits
	.weak		__nv_reservedSMEM_offset_0_alias
	.size		__nv_reservedSMEM_offset_0_alias, 0, 64
	.other		__nv_reservedSMEM_offset_0_alias,@"STO_CUDA_RESERVED_SHARED STV_DEFAULT"
__nv_reservedSMEM_offset_0_alias:
	.zero		0
	.zero		64


//--------------------- .nv.constant0._Z12matMulKernelPiS_S_iii --------------------------
	.section	.nv.constant0._Z12matMulKernelPiS_S_iii,"a",@progbits
	.sectionflags	@""
	.align	4
.nv.constant0._Z12matMulKernelPiS_S_iii:
	.zero		932


//--------------------- SYMBOLS --------------------------

	.type		.nv.reservedSmem.offset0,@object
	.size		.nv.reservedSmem.offset0,0x4
